//
// Generated by NVIDIA NVVM Compiler
//
// Compiler Build ID: CL-36424714
// Cuda compilation tools, release 13.0, V13.0.88
// Based on NVVM 20.0.0
//

.version 9.0
.target sm_100
.address_size 64

	// .globl	_Z6d_blurPKhPhii

.visible .entry _Z6d_blurPKhPhii(
	.param .u64 .ptr .align 1 _Z6d_blurPKhPhii_param_0,
	.param .u64 .ptr .align 1 _Z6d_blurPKhPhii_param_1,
	.param .u32 _Z6d_blurPKhPhii_param_2,
	.param .u32 _Z6d_blurPKhPhii_param_3
)
{
	.reg .pred 	%p<72>;
	.reg .b16 	%rs<52>;
	.reg .b32 	%r<231>;
	.reg .b64 	%rd<13>;

	ld.param.u64 	%rd7, [_Z6d_blurPKhPhii_param_0];
	ld.param.u64 	%rd6, [_Z6d_blurPKhPhii_param_1];
	ld.param.u32 	%r112, [_Z6d_blurPKhPhii_param_2];
	ld.param.u32 	%r113, [_Z6d_blurPKhPhii_param_3];
	cvta.to.global.u64 	%rd1, %rd7;
	mov.u32 	%r114, %ctaid.x;
	mov.u32 	%r115, %ntid.x;
	mov.u32 	%r116, %tid.x;
	mad.lo.s32 	%r1, %r114, %r115, %r116;
	mov.u32 	%r117, %ctaid.y;
	mov.u32 	%r118, %ntid.y;
	mov.u32 	%r119, %tid.y;
	mad.lo.s32 	%r2, %r117, %r118, %r119;
	setp.ge.s32 	%p9, %r2, %r113;
	setp.ge.s32 	%p10, %r1, %r112;
	or.pred  	%p11, %p10, %p9;
	@%p11 bra 	$L__BB0_56;
	ld.param.u32 	%r167, [_Z6d_blurPKhPhii_param_2];
	mul.lo.s32 	%r121, %r167, %r2;
	add.s32 	%r122, %r121, %r1;
	mul.lo.s32 	%r3, %r122, 3;
	add.s32 	%r4, %r2, -1;
	setp.eq.s32 	%p12, %r2, 0;
	sub.s32 	%r123, %r121, %r167;
	setp.lt.s32 	%p13, %r1, 1;
	add.s32 	%r124, %r1, %r123;
	add.s32 	%r5, %r124, -1;
	mul.lo.s32 	%r125, %r5, 3;
	cvt.s64.s32 	%rd8, %r125;
	add.s64 	%rd2, %rd1, %rd8;
	mov.b32 	%r179, 0;
	or.pred  	%p14, %p12, %p13;
	mov.u32 	%r180, %r179;
	@%p14 bra 	$L__BB0_3;
	ld.global.nc.u8 	%rs1, [%rd2];
	cvt.u32.u8 	%r179, %rs1;
	mov.b32 	%r180, 1;
$L__BB0_3:
	setp.eq.s32 	%p15, %r2, 0;
	setp.lt.s32 	%p16, %r1, 0;
	or.pred  	%p17, %p15, %p16;
	@%p17 bra 	$L__BB0_5;
	ld.global.nc.u8 	%rs2, [%rd2+3];
	cvt.u16.u8 	%rs3, %rs2;
	mul.wide.u16 	%r127, %rs3, 2;
	add.s32 	%r179, %r127, %r179;
	or.b32  	%r180, %r180, 2;
$L__BB0_5:
	ld.param.u32 	%r168, [_Z6d_blurPKhPhii_param_2];
	setp.eq.s32 	%p18, %r2, 0;
	add.s32 	%r128, %r1, 1;
	setp.gt.s32 	%p19, %r1, -2;
	setp.lt.s32 	%p20, %r128, %r168;
	and.pred  	%p1, %p19, %p20;
	not.pred 	%p22, %p1;
	or.pred  	%p23, %p18, %p22;
	@%p23 bra 	$L__BB0_7;
	ld.global.nc.u8 	%rs4, [%rd2+6];
	cvt.u32.u8 	%r129, %rs4;
	add.s32 	%r179, %r179, %r129;
	add.s32 	%r180, %r180, 1;
$L__BB0_7:
	ld.param.u32 	%r169, [_Z6d_blurPKhPhii_param_2];
	setp.gt.s32 	%p24, %r1, 0;
	setp.le.s32 	%p25, %r1, %r169;
	and.pred  	%p2, %p24, %p25;
	add.s32 	%r130, %r3, -3;
	cvt.s64.s32 	%rd9, %r130;
	add.s64 	%rd3, %rd1, %rd9;
	not.pred 	%p26, %p2;
	@%p26 bra 	$L__BB0_9;
	ld.global.nc.u8 	%rs5, [%rd3];
	cvt.u16.u8 	%rs6, %rs5;
	mul.wide.u16 	%r131, %rs6, 2;
	add.s32 	%r179, %r131, %r179;
	add.s32 	%r180, %r180, 2;
$L__BB0_9:
	setp.lt.s32 	%p27, %r1, 0;
	@%p27 bra 	$L__BB0_11;
	ld.global.nc.u8 	%rs7, [%rd3+3];
	cvt.u16.u8 	%rs8, %rs7;
	mul.wide.u16 	%r132, %rs8, 4;
	add.s32 	%r179, %r132, %r179;
	add.s32 	%r180, %r180, 4;
$L__BB0_11:
	@%p22 bra 	$L__BB0_13;
	ld.global.nc.u8 	%rs9, [%rd3+6];
	cvt.u16.u8 	%rs10, %rs9;
	mul.wide.u16 	%r133, %rs10, 2;
	add.s32 	%r179, %r133, %r179;
	add.s32 	%r180, %r180, 2;
$L__BB0_13:
	ld.param.u32 	%r170, [_Z6d_blurPKhPhii_param_2];
	add.s32 	%r29, %r2, 1;
	setp.lt.u32 	%p29, %r29, %r113;
	shl.b32 	%r134, %r170, 1;
	and.pred  	%p3, %p29, %p2;
	add.s32 	%r135, %r5, %r134;
	mul.lo.s32 	%r136, %r135, 3;
	cvt.s64.s32 	%rd10, %r136;
	add.s64 	%rd4, %rd1, %rd10;
	not.pred 	%p30, %p3;
	@%p30 bra 	$L__BB0_15;
	ld.global.nc.u8 	%rs11, [%rd4];
	cvt.u32.u8 	%r137, %rs11;
	add.s32 	%r179, %r179, %r137;
	add.s32 	%r180, %r180, 1;
$L__BB0_15:
	setp.lt.u32 	%p31, %r29, %r113;
	setp.gt.s32 	%p32, %r1, -1;
	and.pred  	%p4, %p31, %p32;
	not.pred 	%p33, %p4;
	@%p33 bra 	$L__BB0_17;
	ld.global.nc.u8 	%rs12, [%rd4+3];
	cvt.u16.u8 	%rs13, %rs12;
	mul.wide.u16 	%r138, %rs13, 2;
	add.s32 	%r179, %r138, %r179;
	add.s32 	%r180, %r180, 2;
$L__BB0_17:
	setp.lt.u32 	%p34, %r29, %r113;
	and.pred  	%p5, %p34, %p1;
	not.pred 	%p35, %p5;
	@%p35 bra 	$L__BB0_19;
	ld.global.nc.u8 	%rs14, [%rd4+6];
	cvt.u32.u8 	%r139, %rs14;
	add.s32 	%r179, %r179, %r139;
	add.s32 	%r180, %r180, 1;
$L__BB0_19:
	ld.param.u32 	%r171, [_Z6d_blurPKhPhii_param_2];
	cvt.u16.u32 	%rs15, %r179;
	cvt.u16.u32 	%rs16, %r180;
	div.u16 	%rs17, %rs15, %rs16;
	cvt.s64.s32 	%rd11, %r3;
	cvta.to.global.u64 	%rd12, %rd6;
	add.s64 	%rd5, %rd12, %rd11;
	st.global.u8 	[%rd5], %rs17;
	setp.lt.u32 	%p36, %r4, %r113;
	setp.gt.s32 	%p37, %r1, 0;
	setp.le.s32 	%p38, %r1, %r171;
	and.pred  	%p39, %p37, %p38;
	and.pred  	%p6, %p36, %p39;
	mov.b32 	%r197, 0;
	not.pred 	%p40, %p6;
	mov.u32 	%r198, %r197;
	@%p40 bra 	$L__BB0_21;
	ld.global.nc.u8 	%rs18, [%rd2+1];
	cvt.u32.u8 	%r197, %rs18;
	mov.b32 	%r198, 1;
$L__BB0_21:
	setp.lt.u32 	%p41, %r4, %r113;
	setp.gt.s32 	%p42, %r1, -1;
	and.pred  	%p7, %p41, %p42;
	not.pred 	%p43, %p7;
	@%p43 bra 	$L__BB0_23;
	ld.global.nc.u8 	%rs19, [%rd2+4];
	cvt.u16.u8 	%rs20, %rs19;
	mul.wide.u16 	%r142, %rs20, 2;
	add.s32 	%r197, %r142, %r197;
	or.b32  	%r198, %r198, 2;
$L__BB0_23:
	ld.param.u32 	%r172, [_Z6d_blurPKhPhii_param_2];
	setp.lt.u32 	%p44, %r4, %r113;
	setp.gt.s32 	%p45, %r1, -2;
	add.s32 	%r143, %r1, 1;
	setp.lt.s32 	%p46, %r143, %r172;
	and.pred  	%p47, %p45, %p46;
	and.pred  	%p8, %p44, %p47;
	not.pred 	%p48, %p8;
	@%p48 bra 	$L__BB0_25;
	ld.global.nc.u8 	%rs21, [%rd2+7];
	cvt.u32.u8 	%r144, %rs21;
	add.s32 	%r197, %r197, %r144;
	add.s32 	%r198, %r198, 1;
$L__BB0_25:
	ld.param.u32 	%r173, [_Z6d_blurPKhPhii_param_2];
	setp.lt.s32 	%p49, %r1, 1;
	setp.gt.s32 	%p50, %r1, %r173;
	or.pred  	%p51, %p49, %p50;
	@%p51 bra 	$L__BB0_27;
	ld.global.nc.u8 	%rs22, [%rd3+1];
	cvt.u16.u8 	%rs23, %rs22;
	mul.wide.u16 	%r145, %rs23, 2;
	add.s32 	%r197, %r145, %r197;
	add.s32 	%r198, %r198, 2;
$L__BB0_27:
	setp.lt.s32 	%p52, %r1, 0;
	@%p52 bra 	$L__BB0_29;
	ld.global.nc.u8 	%rs24, [%rd3+4];
	cvt.u16.u8 	%rs25, %rs24;
	mul.wide.u16 	%r146, %rs25, 4;
	add.s32 	%r197, %r146, %r197;
	add.s32 	%r198, %r198, 4;
$L__BB0_29:
	ld.param.u32 	%r174, [_Z6d_blurPKhPhii_param_2];
	setp.lt.s32 	%p53, %r1, -1;
	add.s32 	%r147, %r1, 1;
	setp.ge.s32 	%p54, %r147, %r174;
	or.pred  	%p55, %p53, %p54;
	@%p55 bra 	$L__BB0_31;
	ld.global.nc.u8 	%rs26, [%rd3+7];
	cvt.u16.u8 	%rs27, %rs26;
	mul.wide.u16 	%r148, %rs27, 2;
	add.s32 	%r197, %r148, %r197;
	add.s32 	%r198, %r198, 2;
$L__BB0_31:
	@%p30 bra 	$L__BB0_33;
	ld.global.nc.u8 	%rs28, [%rd4+1];
	cvt.u32.u8 	%r149, %rs28;
	add.s32 	%r197, %r197, %r149;
	add.s32 	%r198, %r198, 1;
$L__BB0_33:
	@%p33 bra 	$L__BB0_35;
	ld.global.nc.u8 	%rs29, [%rd4+4];
	cvt.u16.u8 	%rs30, %rs29;
	mul.wide.u16 	%r150, %rs30, 2;
	add.s32 	%r197, %r150, %r197;
	add.s32 	%r198, %r198, 2;
$L__BB0_35:
	@%p35 bra 	$L__BB0_37;
	ld.global.nc.u8 	%rs31, [%rd4+7];
	cvt.u32.u8 	%r151, %rs31;
	add.s32 	%r197, %r197, %r151;
	add.s32 	%r198, %r198, 1;
$L__BB0_37:
	cvt.u16.u32 	%rs32, %r197;
	cvt.u16.u32 	%rs33, %r198;
	div.u16 	%rs34, %rs32, %rs33;
	st.global.u8 	[%rd5+1], %rs34;
	mov.b32 	%r215, 0;
	mov.u32 	%r216, %r215;
	@%p40 bra 	$L__BB0_39;
	ld.global.nc.u8 	%rs35, [%rd2+2];
	cvt.u32.u8 	%r215, %rs35;
	mov.b32 	%r216, 1;
$L__BB0_39:
	@%p43 bra 	$L__BB0_41;
	ld.global.nc.u8 	%rs36, [%rd2+5];
	cvt.u16.u8 	%rs37, %rs36;
	mul.wide.u16 	%r154, %rs37, 2;
	add.s32 	%r215, %r154, %r215;
	or.b32  	%r216, %r216, 2;
$L__BB0_41:
	@%p48 bra 	$L__BB0_43;
	ld.global.nc.u8 	%rs38, [%rd2+8];
	cvt.u32.u8 	%r155, %rs38;
	add.s32 	%r215, %r215, %r155;
	add.s32 	%r216, %r216, 1;
$L__BB0_43:
	ld.param.u32 	%r175, [_Z6d_blurPKhPhii_param_2];
	setp.lt.s32 	%p62, %r1, 1;
	setp.gt.s32 	%p63, %r1, %r175;
	or.pred  	%p64, %p62, %p63;
	@%p64 bra 	$L__BB0_45;
	ld.global.nc.u8 	%rs39, [%rd3+2];
	cvt.u16.u8 	%rs40, %rs39;
	mul.wide.u16 	%r156, %rs40, 2;
	add.s32 	%r215, %r156, %r215;
	add.s32 	%r216, %r216, 2;
$L__BB0_45:
	setp.lt.s32 	%p65, %r1, 0;
	@%p65 bra 	$L__BB0_47;
	ld.global.nc.u8 	%rs41, [%rd3+5];
	cvt.u16.u8 	%rs42, %rs41;
	mul.wide.u16 	%r157, %rs42, 4;
	add.s32 	%r215, %r157, %r215;
	add.s32 	%r216, %r216, 4;
$L__BB0_47:
	ld.param.u32 	%r176, [_Z6d_blurPKhPhii_param_2];
	mov.u32 	%r158, %ctaid.x;
	mov.u32 	%r159, %ntid.x;
	mov.u32 	%r160, %tid.x;
	mad.lo.s32 	%r161, %r158, %r159, %r160;
	setp.lt.s32 	%p66, %r161, -1;
	add.s32 	%r162, %r161, 1;
	setp.ge.s32 	%p67, %r162, %r176;
	or.pred  	%p68, %p66, %p67;
	@%p68 bra 	$L__BB0_49;
	ld.global.nc.u8 	%rs43, [%rd3+8];
	cvt.u16.u8 	%rs44, %rs43;
	mul.wide.u16 	%r163, %rs44, 2;
	add.s32 	%r215, %r163, %r215;
	add.s32 	%r216, %r216, 2;
$L__BB0_49:
	@%p30 bra 	$L__BB0_51;
	ld.global.nc.u8 	%rs45, [%rd4+2];
	cvt.u32.u8 	%r164, %rs45;
	add.s32 	%r215, %r215, %r164;
	add.s32 	%r216, %r216, 1;
$L__BB0_51:
	@%p33 bra 	$L__BB0_53;
	ld.global.nc.u8 	%rs46, [%rd4+5];
	cvt.u16.u8 	%rs47, %rs46;
	mul.wide.u16 	%r165, %rs47, 2;
	add.s32 	%r215, %r165, %r215;
	add.s32 	%r216, %r216, 2;
$L__BB0_53:
	@%p35 bra 	$L__BB0_55;
	ld.global.nc.u8 	%rs48, [%rd4+8];
	cvt.u32.u8 	%r166, %rs48;
	add.s32 	%r215, %r215, %r166;
	add.s32 	%r216, %r216, 1;
$L__BB0_55:
	cvt.u16.u32 	%rs49, %r215;
	cvt.u16.u32 	%rs50, %r216;
	div.u16 	%rs51, %rs49, %rs50;
	st.global.u8 	[%rd5+2], %rs51;
$L__BB0_56:
	ret;

}


// ===== COMPILED SASS (sm_100) =====

	.target	sm_100

	.elftype	@"ET_EXEC"


//--------------------- .note.nv.tkinfo           --------------------------
	.section	.note.nv.tkinfo,"",@"SHT_NOTE"
	.sectionflags	@"SHF_NOTE_NV_TKINFO"
	.tkinfo
        /*0018*/ 	.word	0x00000002
        /*0030*/ 	.string	""
        /*0030*/ 	.string	"ptxas"
        /*0030*/ 	.string	"Cuda compilation tools, release 13.0, V13.0.88"
        /*0030*/ 	.string	"Build cuda_13.0.r13.0/compiler.36424714_0"
        /*0030*/ 	.string	"-arch sm_100 -m 64 "



//--------------------- .note.nv.cuinfo           --------------------------
	.section	.note.nv.cuinfo,"",@"SHT_NOTE"
	.sectionflags	@"SHF_NOTE_NV_CUINFO"
        /*0018*/ 	.short	0x0002
        /*001a*/ 	.short	0x0064
        /*001c*/ 	.short	0x0082
	.zero		2


//--------------------- .nv.info                  --------------------------
	.section	.nv.info,"",@"SHT_CUDA_INFO"
	.align	4


	//----- nvinfo : EIATTR_REGCOUNT
	.align		4
        /*0000*/ 	.byte	0x04, 0x2f
        /*0002*/ 	.short	(.L_1 - .L_0)
	.align		4
.L_0:
        /*0004*/ 	.word	index@(_Z6d_blurPKhPhii)
        /*0008*/ 	.word	0x0000001a


	//----- nvinfo : EIATTR_FRAME_SIZE
	.align		4
.L_1:
        /*000c*/ 	.byte	0x04, 0x11
        /*000e*/ 	.short	(.L_3 - .L_2)
	.align		4
.L_2:
        /*0010*/ 	.word	index@($__internal_0_$__cuda_sm20_div_u16)
        /*0014*/ 	.word	0x00000000


	//----- nvinfo : EIATTR_FRAME_SIZE
	.align		4
.L_3:
        /*0018*/ 	.byte	0x04, 0x11
        /*001a*/ 	.short	(.L_5 - .L_4)
	.align		4
.L_4:
        /*001c*/ 	.word	index@(_Z6d_blurPKhPhii)
        /*0020*/ 	.word	0x00000000


	//----- nvinfo : EIATTR_MIN_STACK_SIZE
	.align		4
.L_5:
        /*0024*/ 	.byte	0x04, 0x12
        /*0026*/ 	.short	(.L_7 - .L_6)
	.align		4
.L_6:
        /*0028*/ 	.word	index@(_Z6d_blurPKhPhii)
        /*002c*/ 	.word	0x00000000
.L_7:


//--------------------- .nv.compat                --------------------------
	.section	.nv.compat,"",@"SHT_CUDA_COMPAT_INFO"
	.align	4
        /*0000*/ 	.byte	0x02, 0x09, 0x00, 0x00, 0x02, 0x02, 0x01, 0x00, 0x02, 0x05, 0x05, 0x00, 0x03, 0x07, 0x01, 0x01
        /*0010*/ 	.byte	0x02, 0x03, 0x00, 0x00, 0x02, 0x06, 0x01, 0x00, 0x04, 0x0b, 0x08, 0x00, 0x01, 0x00, 0x00, 0x00
        /*0020*/ 	.byte	0x00, 0x00, 0x00, 0x00


//--------------------- .nv.info._Z6d_blurPKhPhii --------------------------
	.section	.nv.info._Z6d_blurPKhPhii,"",@"SHT_CUDA_INFO"
	.sectionflags	@""
	.align	4


	//----- nvinfo : EIATTR_CUDA_API_VERSION
	.align		4
        /*0000*/ 	.byte	0x04, 0x37
        /*0002*/ 	.short	(.L_9 - .L_8)
.L_8:
        /*0004*/ 	.word	0x00000082


	//----- nvinfo : EIATTR_KPARAM_INFO
	.align		4
.L_9:
        /*0008*/ 	.byte	0x04, 0x17
        /*000a*/ 	.short	(.L_11 - .L_10)
.L_10:
        /*000c*/ 	.word	0x00000000
        /*0010*/ 	.short	0x0003
        /*0012*/ 	.short	0x0014
        /*0014*/ 	.byte	0x00, 0xf0, 0x11, 0x00


	//----- nvinfo : EIATTR_KPARAM_INFO
	.align		4
.L_11:
        /*0018*/ 	.byte	0x04, 0x17
        /*001a*/ 	.short	(.L_13 - .L_12)
.L_12:
        /*001c*/ 	.word	0x00000000
        /*0020*/ 	.short	0x0002
        /*0022*/ 	.short	0x0010
        /*0024*/ 	.byte	0x00, 0xf0, 0x11, 0x00


	//----- nvinfo : EIATTR_KPARAM_INFO
	.align		4
.L_13:
        /*0028*/ 	.byte	0x04, 0x17
        /*002a*/ 	.short	(.L_15 - .L_14)
.L_14:
        /*002c*/ 	.word	0x00000000
        /*0030*/ 	.short	0x0001
        /*0032*/ 	.short	0x0008
        /*0034*/ 	.byte	0x00, 0xf5, 0x21, 0x00


	//----- nvinfo : EIATTR_KPARAM_INFO
	.align		4
.L_15:
        /*0038*/ 	.byte	0x04, 0x17
        /*003a*/ 	.short	(.L_17 - .L_16)
.L_16:
        /*003c*/ 	.word	0x00000000
        /*0040*/ 	.short	0x0000
        /*0042*/ 	.short	0x0000
        /*0044*/ 	.byte	0x00, 0xf5, 0x21, 0x00


	//----- nvinfo : EIATTR_SPARSE_MMA_MASK
	.align		4
.L_17:
        /*0048*/ 	.byte	0x03, 0x50
        /*004a*/ 	.short	0x0000


	//----- nvinfo : EIATTR_MAXREG_COUNT
	.align		4
        /*004c*/ 	.byte	0x03, 0x1b
        /*004e*/ 	.short	0x00ff


	//----- nvinfo : EIATTR_MERCURY_ISA_VERSION
	.align		4
        /*0050*/ 	.byte	0x03, 0x5f
        /*0052*/ 	.short	0x0101


	//----- nvinfo : EIATTR_VRC_CTA_INIT_COUNT
	.align		4
        /*0054*/ 	.byte	0x02, 0x4a
	.zero		1
	.zero		1


	//----- nvinfo : EIATTR_EXIT_INSTR_OFFSETS
	.align		4
        /*0058*/ 	.byte	0x04, 0x1c
        /*005a*/ 	.short	(.L_19 - .L_18)


	//   ....[0]....
.L_18:
        /*005c*/ 	.word	0x000000c0


	//   ....[1]....
        /*0060*/ 	.word	0x00000af0


	//----- nvinfo : EIATTR_CRS_STACK_SIZE
	.align		4
.L_19:
        /*0064*/ 	.byte	0x04, 0x1e
        /*0066*/ 	.short	(.L_21 - .L_20)
.L_20:
        /*0068*/ 	.word	0x00000000


	//----- nvinfo : EIATTR_CBANK_PARAM_SIZE
	.align		4
.L_21:
        /*006c*/ 	.byte	0x03, 0x19
        /*006e*/ 	.short	0x0018


	//----- nvinfo : EIATTR_PARAM_CBANK
	.align		4
        /*0070*/ 	.byte	0x04, 0x0a
        /*0072*/ 	.short	(.L_23 - .L_22)
	.align		4
.L_22:
        /*0074*/ 	.word	index@(.nv.constant0._Z6d_blurPKhPhii)
        /*0078*/ 	.short	0x0380
        /*007a*/ 	.short	0x0018


	//----- nvinfo : EIATTR_SW_WAR
	.align		4
.L_23:
        /*007c*/ 	.byte	0x04, 0x36
        /*007e*/ 	.short	(.L_25 - .L_24)
.L_24:
        /*0080*/ 	.word	0x00000008
.L_25:


//--------------------- .nv.callgraph             --------------------------
	.section	.nv.callgraph,"",@"SHT_CUDA_CALLGRAPH"
	.align	4
	.sectionentsize	8
	.align		4
        /*0000*/ 	.word	0x00000000
	.align		4
        /*0004*/ 	.word	0xffffffff
	.align		4
        /*0008*/ 	.word	0x00000000
	.align		4
        /*000c*/ 	.word	0xfffffffe
	.align		4
        /*0010*/ 	.word	0x00000000
	.align		4
        /*0014*/ 	.word	0xfffffffd
	.align		4
        /*0018*/ 	.word	0x00000000
	.align		4
        /*001c*/ 	.word	0xfffffffc


//--------------------- .text._Z6d_blurPKhPhii    --------------------------
	.section	.text._Z6d_blurPKhPhii,"ax",@progbits
	.align	128
        .global         _Z6d_blurPKhPhii
        .type           _Z6d_blurPKhPhii,@function
        .size           _Z6d_blurPKhPhii,(.L_x_1 - _Z6d_blurPKhPhii)
        .other          _Z6d_blurPKhPhii,@"STO_CUDA_ENTRY STV_DEFAULT"
_Z6d_blurPKhPhii:
.text._Z6d_blurPKhPhii:
[----:B------:R-:W-:Y:S01]  /*0000*/  LDC R1, c[0x0][0x37c] ;  /* 0x0000df00ff017b82 */ /* 0x000fe20000000800 */
[----:B------:R-:W0:Y:S07]  /*0010*/  S2R R3, SR_TID.Y ;  /* 0x0000000000037919 */ /* 0x000e2e0000002200 */
[----:B------:R-:W1:Y:S01]  /*0020*/  LDC R11, c[0x0][0x360] ;  /* 0x0000d800ff0b7b82 */ /* 0x000e620000000800 */
[----:B------:R-:W1:Y:S07]  /*0030*/  S2R R0, SR_TID.X ;  /* 0x0000000000007919 */ /* 0x000e6e0000002100 */
[----:B------:R-:W0:Y:S08]  /*0040*/  S2UR UR5, SR_CTAID.Y ;  /* 0x00000000000579c3 */ /* 0x000e300000002600 */
[----:B------:R-:W0:Y:S08]  /*0050*/  LDC R10, c[0x0][0x364] ;  /* 0x0000d900ff0a7b82 */ /* 0x000e300000000800 */
[----:B------:R-:W1:Y:S08]  /*0060*/  S2UR UR4, SR_CTAID.X ;  /* 0x00000000000479c3 */ /* 0x000e700000002500 */
[----:B------:R-:W2:Y:S01]  /*0070*/  LDC.64 R4, c[0x0][0x390] ;  /* 0x0000e400ff047b82 */ /* 0x000ea20000000a00 */
[----:B0-----:R-:W-:-:S02]  /*0080*/  IMAD R10, R10, UR5, R3 ;  /* 0x000000050a0a7c24 */ /* 0x001fc4000f8e0203 */
[----:B-1----:R-:W-:-:S03]  /*0090*/  IMAD R11, R11, UR4, R0 ;  /* 0x000000040b0b7c24 */ /* 0x002fc6000f8e0200 */
[----:B--2---:R-:W-:-:S04]  /*00a0*/  ISETP.GE.AND P0, PT, R10, R5, PT ;  /* 0x000000050a00720c */ /* 0x004fc80003f06270 */
[----:B------:R-:W-:-:S13]  /*00b0*/  ISETP.GE.OR P0, PT, R11, R4, P0 ;  /* 0x000000040b00720c */ /* 0x000fda0000706670 */
[----:B------:R-:W-:Y:S05]  /*00c0*/  @P0 EXIT ;  /* 0x000000000000094d */ /* 0x000fea0003800000 */
[----:B------:R-:W0:Y:S01]  /*00d0*/  LDCU.64 UR6, c[0x0][0x380] ;  /* 0x00007000ff0677ac */ /* 0x000e220008000a00 */
[C---:B------:R-:W-:Y:S01]  /*00e0*/  IMAD R0, R10.reuse, R4, -R4 ;  /* 0x000000040a007224 */ /* 0x040fe200078e0a04 */
[C---:B------:R-:W-:Y:S01]  /*00f0*/  ISETP.GE.AND P2, PT, R11.reuse, 0x1, PT ;  /* 0x000000010b00780c */ /* 0x040fe20003f46270 */
[----:B------:R-:W-:Y:S01]  /*0100*/  IMAD.MOV.U32 R3, RZ, RZ, 0x3 ;  /* 0x00000003ff037424 */ /* 0x000fe200078e00ff */
[----:B------:R-:W1:Y:S01]  /*0110*/  LDCU.64 UR4, c[0x0][0x358] ;  /* 0x00006b00ff0477ac */ /* 0x000e620008000a00 */
[C---:B------:R-:W-:Y:S01]  /*0120*/  IMAD.IADD R6, R11.reuse, 0x1, R0 ;  /* 0x000000010b067824 */ /* 0x040fe200078e0200 */
[----:B------:R-:W-:Y:S01]  /*0130*/  ISETP.GE.AND P5, PT, R11, RZ, PT ;  /* 0x000000ff0b00720c */ /* 0x000fe20003fa6270 */
[----:B------:R-:W-:Y:S01]  /*0140*/  IMAD.MOV.U32 R12, RZ, RZ, RZ ;  /* 0x000000ffff0c7224 */ /* 0x000fe200078e00ff */
[----:B------:R-:W-:Y:S01]  /*0150*/  ISETP.EQ.OR P2, PT, R10, RZ, !P2 ;  /* 0x000000ff0a00720c */ /* 0x000fe20005742670 */
[----:B------:R-:W-:Y:S01]  /*0160*/  IMAD R0, R6, R3, -0x3 ;  /* 0xfffffffd06007424 */ /* 0x000fe200078e0203 */
[----:B------:R-:W-:-:S04]  /*0170*/  ISETP.EQ.OR P6, PT, R10, RZ, !P5 ;  /* 0x000000ff0a00720c */ /* 0x000fc80006fc2670 */
[----:B0-----:R-:W-:-:S04]  /*0180*/  IADD3 R2, P0, PT, R0, UR6, RZ ;  /* 0x0000000600027c10 */ /* 0x001fc8000ff1e0ff */
[----:B------:R-:W-:-:S05]  /*0190*/  LEA.HI.X.SX32 R3, R0, UR7, 0x1, P0 ;  /* 0x0000000700037c11 */ /* 0x000fca00080f0eff */
[----:B-1----:R-:W2:Y:S04]  /*01a0*/  @!P2 LDG.E.U8.CONSTANT R12, desc[UR4][R2.64] ;  /* 0x00000004020ca981 */ /* 0x002ea8000c1e9100 */
[----:B------:R-:W2:Y:S01]  /*01b0*/  @!P6 LDG.E.U8.CONSTANT R9, desc[UR4][R2.64+0x3] ;  /* 0x000003040209e981 */ /* 0x000ea2000c1e9100 */
[C---:B------:R-:W-:Y:S01]  /*01c0*/  VIADD R7, R11.reuse, 0x1 ;  /* 0x000000010b077836 */ /* 0x040fe20000000000 */
[-C--:B------:R-:W-:Y:S01]  /*01d0*/  ISETP.GT.AND P1, PT, R11, R4.reuse, PT ;  /* 0x000000040b00720c */ /* 0x080fe20003f24270 */
[CC--:B------:R-:W-:Y:S02]  /*01e0*/  IMAD R0, R10.reuse, R4.reuse, R11 ;  /* 0x000000040a007224 */ /* 0x0c0fe400078e020b */
[----:B------:R-:W-:Y:S01]  /*01f0*/  VIADD R14, R10, 0x1 ;  /* 0x000000010a0e7836 */ /* 0x000fe20000000000 */
[----:B------:R-:W-:Y:S01]  /*0200*/  ISETP.GE.AND P0, PT, R7, R4, PT ;  /* 0x000000040700720c */ /* 0x000fe20003f06270 */
[----:B------:R-:W-:Y:S01]  /*0210*/  IMAD R0, R0, 0x3, RZ ;  /* 0x0000000300007824 */ /* 0x000fe200078e02ff */
[C---:B------:R-:W-:Y:S01]  /*0220*/  ISETP.GT.AND P1, PT, R11.reuse, RZ, !P1 ;  /* 0x000000ff0b00720c */ /* 0x040fe20004f24270 */
[----:B------:R-:W-:Y:S01]  /*0230*/  VIADD R7, R6, 0xffffffff ;  /* 0xffffffff06077836 */ /* 0x000fe20000000000 */
[----:B------:R-:W-:-:S02]  /*0240*/  ISETP.GT.AND P0, PT, R11, -0x2, !P0 ;  /* 0xfffffffe0b00780c */ /* 0x000fc40004704270 */
[----:B------:R-:W-:Y:S01]  /*0250*/  IADD3 R8, PT, PT, R0, -0x3, RZ ;  /* 0xfffffffd00087810 */ /* 0x000fe20007ffe0ff */
[----:B------:R-:W-:Y:S01]  /*0260*/  IMAD R15, R4, 0x2, R7 ;  /* 0x00000002040f7824 */ /* 0x000fe200078e0207 */
[----:B------:R-:W-:Y:S01]  /*0270*/  ISETP.EQ.OR P4, PT, R10, RZ, !P0 ;  /* 0x000000ff0a00720c */ /* 0x000fe20004782670 */
[----:B------:R-:W-:Y:S01]  /*0280*/  IMAD.MOV.U32 R4, RZ, RZ, RZ ;  /* 0x000000ffff047224 */ /* 0x000fe200078e00ff */
[----:B------:R-:W-:Y:S01]  /*0290*/  IADD3 R6, P3, PT, R8, UR6, RZ ;  /* 0x0000000608067c10 */ /* 0x000fe2000ff7e0ff */
[----:B------:R-:W-:-:S03]  /*02a0*/  @!P2 IMAD.MOV.U32 R4, RZ, RZ, 0x1 ;  /* 0x00000001ff04a424 */ /* 0x000fc600078e00ff */
[----:B------:R-:W-:Y:S02]  /*02b0*/  LEA.HI.X.SX32 R7, R8, UR7, 0x1, P3 ;  /* 0x0000000708077c11 */ /* 0x000fe400098f0eff */
[----:B------:R-:W-:-:S05]  /*02c0*/  ISETP.GT.AND P2, PT, R11, -0x1, PT ;  /* 0xffffffff0b00780c */ /* 0x000fca0003f44270 */
[----:B------:R-:W3:Y:S01]  /*02d0*/  @!P4 LDG.E.U8.CONSTANT R13, desc[UR4][R2.64+0x6] ;  /* 0x00000604020dc981 */ /* 0x000ee2000c1e9100 */
[-C--:B------:R-:W-:Y:S02]  /*02e0*/  ISETP.LT.U32.AND P3, PT, R14, R5.reuse, P1 ;  /* 0x000000050e00720c */ /* 0x080fe40000f61070 */
[----:B------:R-:W-:Y:S01]  /*02f0*/  @!P6 LOP3.LUT R4, R4, 0x2, RZ, 0xfc, !PT ;  /* 0x000000020404e812 */ /* 0x000fe200078efcff */
[----:B------:R-:W4:Y:S01]  /*0300*/  @P5 LDG.E.U8.CONSTANT R17, desc[UR4][R6.64+0x3] ;  /* 0x0000030406115981 */ /* 0x000f22000c1e9100 */
[----:B------:R-:W-:Y:S01]  /*0310*/  ISETP.LT.U32.AND P2, PT, R14, R5, P2 ;  /* 0x000000050e00720c */ /* 0x000fe20001741070 */
[----:B--2---:R-:W-:Y:S02]  /*0320*/  @!P6 IMAD R12, R9, 0x2, R12 ;  /* 0x00000002090ce824 */ /* 0x004fe400078e020c */
[----:B------:R-:W-:Y:S02]  /*0330*/  IMAD R9, R15, 0x3, RZ ;  /* 0x000000030f097824 */ /* 0x000fe400078e02ff */
[----:B------:R-:W2:Y:S03]  /*0340*/  @P1 LDG.E.U8.CONSTANT R15, desc[UR4][R6.64] ;  /* 0x00000004060f1981 */ /* 0x000ea6000c1e9100 */
[----:B------:R-:W-:-:S04]  /*0350*/  IADD3 R8, P6, PT, R9, UR6, RZ ;  /* 0x0000000609087c10 */ /* 0x000fc8000ffde0ff */
[----:B------:R-:W-:Y:S02]  /*0360*/  LEA.HI.X.SX32 R9, R9, UR7, 0x1, P6 ;  /* 0x0000000709097c11 */ /* 0x000fe4000b0f0eff */
[----:B------:R-:W-:Y:S02]  /*0370*/  ISETP.LT.U32.AND P6, PT, R14, R5, P0 ;  /* 0x000000050e00720c */ /* 0x000fe400007c1070 */
[----:B------:R-:W5:Y:S04]  /*0380*/  @P0 LDG.E.U8.CONSTANT R5, desc[UR4][R6.64+0x6] ;  /* 0x0000060406050981 */ /* 0x000f68000c1e9100 */
[----:B------:R-:W5:Y:S04]  /*0390*/  @P3 LDG.E.U8.CONSTANT R19, desc[UR4][R8.64] ;  /* 0x0000000408133981 */ /* 0x000f68000c1e9100 */
[----:B------:R-:W5:Y:S04]  /*03a0*/  @P2 LDG.E.U8.CONSTANT R21, desc[UR4][R8.64+0x3] ;  /* 0x0000030408152981 */ /* 0x000f68000c1e9100 */
[----:B------:R-:W5:Y:S01]  /*03b0*/  @P6 LDG.E.U8.CONSTANT R23, desc[UR4][R8.64+0x6] ;  /* 0x0000060408176981 */ /* 0x000f62000c1e9100 */
[----:B------:R-:W-:Y:S01]  /*03c0*/  @!P4 VIADD R4, R4, 0x1 ;  /* 0x000000010404c836 */ /* 0x000fe20000000000 */
[----:B---3--:R-:W-:-:S03]  /*03d0*/  @!P4 IADD3 R12, PT, PT, R12, R13, RZ ;  /* 0x0000000d0c0cc210 */ /* 0x008fc60007ffe0ff */
[----:B------:R-:W-:-:S04]  /*03e0*/  @P1 VIADD R4, R4, 0x2 ;  /* 0x0000000204041836 */ /* 0x000fc80000000000 */
[----:B------:R-:W-:-:S05]  /*03f0*/  @P5 VIADD R4, R4, 0x4 ;  /* 0x0000000404045836 */ /* 0x000fca0000000000 */
[----:B------:R-:W-:-:S05]  /*0400*/  @P0 IADD3 R4, PT, PT, R4, 0x2, RZ ;  /* 0x0000000204040810 */ /* 0x000fca0007ffe0ff */
[----:B------:R-:W-:-:S04]  /*0410*/  @P3 VIADD R4, R4, 0x1 ;  /* 0x0000000104043836 */ /* 0x000fc80000000000 */
[----:B------:R-:W-:-:S05]  /*0420*/  @P2 VIADD R4, R4, 0x2 ;  /* 0x0000000204042836 */ /* 0x000fca0000000000 */
[----:B------:R-:W-:Y:S01]  /*0430*/  @P6 IADD3 R4, PT, PT, R4, 0x1, RZ ;  /* 0x0000000104046810 */ /* 0x000fe20007ffe0ff */
[----:B------:R-:W-:-:S03]  /*0440*/  VIADD R10, R10, 0xffffffff ;  /* 0xffffffff0a0a7836 */ /* 0x000fc60000000000 */
[----:B------:R-:W-:Y:S01]  /*0450*/  LOP3.LUT R14, R4, 0xffff, RZ, 0xc0, !PT ;  /* 0x0000ffff040e7812 */ /* 0x000fe200078ec0ff */
[----:B--2---:R-:W-:-:S04]  /*0460*/  @P1 IMAD R12, R15, 0x2, R12 ;  /* 0x000000020f0c1824 */ /* 0x004fc800078e020c */
[----:B----4-:R-:W-:-:S04]  /*0470*/  @P5 IMAD R12, R17, 0x4, R12 ;  /* 0x00000004110c5824 */ /* 0x010fc800078e020c */
[----:B-----5:R-:W-:-:S04]  /*0480*/  @P0 IMAD R12, R5, 0x2, R12 ;  /* 0x00000002050c0824 */ /* 0x020fc800078e020c */
[----:B------:R-:W-:-:S04]  /*0490*/  @P3 IMAD.IADD R12, R12, 0x1, R19 ;  /* 0x000000010c0c3824 */ /* 0x000fc800078e0213 */
[----:B------:R-:W-:-:S04]  /*04a0*/  @P2 IMAD R12, R21, 0x2, R12 ;  /* 0x00000002150c2824 */ /* 0x000fc800078e020c */
[----:B------:R-:W-:-:S05]  /*04b0*/  @P6 IMAD.IADD R12, R12, 0x1, R23 ;  /* 0x000000010c0c6824 */ /* 0x000fca00078e0217 */
[----:B------:R-:W-:Y:S02]  /*04c0*/  LOP3.LUT R17, R12, 0xffff, RZ, 0xc0, !PT ;  /* 0x0000ffff0c117812 */ /* 0x000fe400078ec0ff */
[----:B------:R-:W-:-:S07]  /*04d0*/  MOV R18, 0x4f0 ;  /* 0x000004f000127802 */ /* 0x000fce0000000f00 */
[----:B------:R-:W-:Y:S05]  /*04e0*/  CALL.REL.NOINC `($__internal_0_$__cuda_sm20_div_u16) ;  /* 0x0000000400847944 */ /* 0x000fea0003c00000 */
[----:B------:R-:W0:Y:S01]  /*04f0*/  LDCU.64 UR8, c[0x0][0x390] ;  /* 0x00007200ff0877ac */ /* 0x000e220008000a00 */
[C---:B------:R-:W-:Y:S01]  /*0500*/  VIADD R14, R11.reuse, 0x1 ;  /* 0x000000010b0e7836 */ /* 0x040fe20000000000 */
[C---:B------:R-:W-:Y:S01]  /*0510*/  ISETP.GT.AND P0, PT, R11.reuse, -0x1, PT ;  /* 0xffffffff0b00780c */ /* 0x040fe20003f04270 */
[----:B------:R-:W-:Y:S01]  /*0520*/  IMAD.MOV.U32 R12, RZ, RZ, RZ ;  /* 0x000000ffff0c7224 */ /* 0x000fe200078e00ff */
[----:B------:R-:W1:Y:S01]  /*0530*/  LDCU.64 UR6, c[0x0][0x388] ;  /* 0x00007100ff0677ac */ /* 0x000e620008000a00 */
[----:B------:R-:W2:Y:S04]  /*0540*/  @P2 LDG.E.U8.CONSTANT R19, desc[UR4][R8.64+0x4] ;  /* 0x0000040408132981 */ /* 0x000ea8000c1e9100 */
[----:B------:R-:W3:Y:S01]  /*0550*/  @P6 LDG.E.U8.CONSTANT R21, desc[UR4][R8.64+0x7] ;  /* 0x0000070408156981 */ /* 0x000ee2000c1e9100 */
[----:B0-----:R-:W-:-:S02]  /*0560*/  ISETP.GT.AND P4, PT, R11, UR8, PT ;  /* 0x000000080b007c0c */ /* 0x001fc4000bf84270 */
[----:B------:R-:W-:Y:S02]  /*0570*/  ISETP.GE.AND P1, PT, R14, UR8, PT ;  /* 0x000000080e007c0c */ /* 0x000fe4000bf26270 */
[C---:B------:R-:W-:Y:S02]  /*0580*/  ISETP.GT.AND P4, PT, R11.reuse, RZ, !P4 ;  /* 0x000000ff0b00720c */ /* 0x040fe40006784270 */
[C---:B------:R-:W-:Y:S02]  /*0590*/  ISETP.LT.U32.AND P0, PT, R10.reuse, UR9, P0 ;  /* 0x000000090a007c0c */ /* 0x040fe40008701070 */
[C---:B------:R-:W-:Y:S02]  /*05a0*/  ISETP.GT.AND P1, PT, R11.reuse, -0x2, !P1 ;  /* 0xfffffffe0b00780c */ /* 0x040fe40004f24270 */
[C---:B------:R-:W-:Y:S02]  /*05b0*/  ISETP.LT.U32.AND P4, PT, R10.reuse, UR9, P4 ;  /* 0x000000090a007c0c */ /* 0x040fe4000a781070 */
[----:B------:R-:W-:Y:S01]  /*05c0*/  ISETP.LT.U32.AND P1, PT, R10, UR9, P1 ;  /* 0x000000090a007c0c */ /* 0x000fe20008f21070 */
[----:B------:R-:W-:Y:S01]  /*05d0*/  IMAD.MOV.U32 R10, RZ, RZ, RZ ;  /* 0x000000ffff0a7224 */ /* 0x000fe200078e00ff */
[----:B------:R-:W-:-:S04]  /*05e0*/  ISETP.GT.AND P5, PT, R11, UR8, PT ;  /* 0x000000080b007c0c */ /* 0x000fc8000bfa4270 */
[----:B------:R-:W-:Y:S01]  /*05f0*/  ISETP.LT.OR P5, PT, R11, 0x1, P5 ;  /* 0x000000010b00780c */ /* 0x000fe20002fa1670 */
[----:B------:R-:W4:Y:S04]  /*0600*/  @P0 LDG.E.U8.CONSTANT R5, desc[UR4][R2.64+0x4] ;  /* 0x0000040402050981 */ /* 0x000f28000c1e9100 */
[----:B------:R-:W4:Y:S04]  /*0610*/  @P4 LDG.E.U8.CONSTANT R10, desc[UR4][R2.64+0x1] ;  /* 0x00000104020a4981 */ /* 0x000f28000c1e9100 */
[----:B------:R-:W5:Y:S04]  /*0620*/  @P1 LDG.E.U8.CONSTANT R15, desc[UR4][R2.64+0x7] ;  /* 0x00000704020f1981 */ /* 0x000f68000c1e9100 */
[----:B------:R-:W2:Y:S01]  /*0630*/  @!P5 LDG.E.U8.CONSTANT R17, desc[UR4][R6.64+0x1] ;  /* 0x000001040611d981 */ /* 0x000ea2000c1e9100 */
[----:B------:R-:W-:-:S04]  /*0640*/  @P4 MOV R12, 0x1 ;  /* 0x00000001000c4802 */ /* 0x000fc80000000f00 */
[----:B------:R-:W-:-:S05]  /*0650*/  @P0 LOP3.LUT R12, R12, 0x2, RZ, 0xfc, !PT ;  /* 0x000000020c0c0812 */ /* 0x000fca00078efcff */
[----:B------:R-:W-:-:S04]  /*0660*/  @P1 VIADD R12, R12, 0x1 ;  /* 0x000000010c0c1836 */ /* 0x000fc80000000000 */
[----:B------:R-:W-:Y:S02]  /*0670*/  @!P5 VIADD R12, R12, 0x2 ;  /* 0x000000020c0cd836 */ /* 0x000fe40000000000 */
[----:B----4-:R-:W-:-:S04]  /*0680*/  @P0 IMAD R10, R5, 0x2, R10 ;  /* 0x00000002050a0824 */ /* 0x010fc800078e020a */
[----:B-----5:R-:W-:-:S04]  /*0690*/  @P1 IMAD.IADD R10, R10, 0x1, R15 ;  /* 0x000000010a0a1824 */ /* 0x020fc800078e020f */
[----:B--2---:R-:W-:Y:S01]  /*06a0*/  @!P5 IMAD R10, R17, 0x2, R10 ;  /* 0x00000002110ad824 */ /* 0x004fe200078e020a */
[----:B------:R-:W-:Y:S01]  /*06b0*/  ISETP.GE.AND P5, PT, R11, RZ, PT ;  /* 0x000000ff0b00720c */ /* 0x000fe20003fa6270 */
[----:B------:R-:W2:-:S12]  /*06c0*/  @P3 LDG.E.U8.CONSTANT R17, desc[UR4][R8.64+0x1] ;  /* 0x0000010408113981 */ /* 0x000e98000c1e9100 */
[----:B------:R-:W4:Y:S01]  /*06d0*/  @P5 LDG.E.U8.CONSTANT R5, desc[UR4][R6.64+0x4] ;  /* 0x0000040406055981 */ /* 0x000f22000c1e9100 */
[----:B------:R-:W-:Y:S01]  /*06e0*/  @P5 VIADD R12, R12, 0x4 ;  /* 0x000000040c0c5836 */ /* 0x000fe20000000000 */
[----:B----4-:R-:W-:Y:S02]  /*06f0*/  @P5 LEA R10, R5, R10, 0x2 ;  /* 0x0000000a050a5211 */ /* 0x010fe400078e10ff */
[----:B-1----:R-:W-:-:S04]  /*0700*/  IADD3 R4, P5, PT, R0, UR6, RZ ;  /* 0x0000000600047c10 */ /* 0x002fc8000ffbe0ff */
[----:B------:R-:W-:Y:S02]  /*0710*/  LEA.HI.X.SX32 R5, R0, UR7, 0x1, P5 ;  /* 0x0000000700057c11 */ /* 0x000fe4000a8f0eff */
[----:B------:R-:W-:-:S04]  /*0720*/  ISETP.GE.AND P5, PT, R14, UR8, PT ;  /* 0x000000080e007c0c */ /* 0x000fc8000bfa6270 */
[----:B------:R-:W-:-:S13]  /*0730*/  ISETP.LT.OR P5, PT, R11, -0x1, P5 ;  /* 0xffffffff0b00780c */ /* 0x000fda0002fa1670 */
[----:B------:R-:W4:Y:S01]  /*0740*/  @!P5 LDG.E.U8.CONSTANT R15, desc[UR4][R6.64+0x7] ;  /* 0x00000704060fd981 */ /* 0x000f22000c1e9100 */
[----:B------:R-:W-:-:S03]  /*0750*/  @!P5 VIADD R12, R12, 0x2 ;  /* 0x000000020c0cd836 */ /* 0x000fc60000000000 */
[----:B------:R0:W-:Y:S01]  /*0760*/  STG.E.U8 desc[UR4][R4.64], R13 ;  /* 0x0000000d04007986 */ /* 0x0001e2000c101104 */
[----:B------:R-:W-:-:S04]  /*0770*/  @P3 VIADD R12, R12, 0x1 ;  /* 0x000000010c0c3836 */ /* 0x000fc80000000000 */
[----:B------:R-:W-:-:S04]  /*0780*/  @P2 VIADD R12, R12, 0x2 ;  /* 0x000000020c0c2836 */ /* 0x000fc80000000000 */
[----:B------:R-:W-:-:S05]  /*0790*/  @P6 VIADD R12, R12, 0x1 ;  /* 0x000000010c0c6836 */ /* 0x000fca0000000000 */
[----:B------:R-:W-:Y:S01]  /*07a0*/  LOP3.LUT R14, R12, 0xffff, RZ, 0xc0, !PT ;  /* 0x0000ffff0c0e7812 */ /* 0x000fe200078ec0ff */
[----:B----4-:R-:W-:-:S05]  /*07b0*/  @!P5 IMAD R10, R15, 0x2, R10 ;  /* 0x000000020f0ad824 */ /* 0x010fca00078e020a */
[----:B--2---:R-:W-:-:S05]  /*07c0*/  @P3 IADD3 R10, PT, PT, R10, R17, RZ ;  /* 0x000000110a0a3210 */ /* 0x004fca0007ffe0ff */
[----:B------:R-:W-:-:S04]  /*07d0*/  @P2 IMAD R10, R19, 0x2, R10 ;  /* 0x00000002130a2824 */ /* 0x000fc800078e020a */
[----:B---3--:R-:W-:-:S05]  /*07e0*/  @P6 IMAD.IADD R10, R10, 0x1, R21 ;  /* 0x000000010a0a6824 */ /* 0x008fca00078e0215 */
[----:B------:R-:W-:Y:S02]  /*07f0*/  LOP3.LUT R17, R10, 0xffff, RZ, 0xc0, !PT ;  /* 0x0000ffff0a117812 */ /* 0x000fe400078ec0ff */
[----:B0-----:R-:W-:-:S07]  /*0800*/  MOV R18, 0x820 ;  /* 0x0000082000127802 */ /* 0x001fce0000000f00 */
[----:B------:R-:W-:Y:S05]  /*0810*/  CALL.REL.NOINC `($__internal_0_$__cuda_sm20_div_u16) ;  /* 0x0000000000b87944 */ /* 0x000fea0003c00000 */
[----:B------:R-:W-:Y:S01]  /*0820*/  HFMA2 R0, -RZ, RZ, 0, 0 ;  /* 0x00000000ff007431 */ /* 0x000fe200000001ff */
[----:B------:R-:W2:Y:S01]  /*0830*/  @P0 LDG.E.U8.CONSTANT R15, desc[UR4][R2.64+0x5] ;  /* 0x00000504020f0981 */ /* 0x000ea2000c1e9100 */
[----:B------:R-:W0:Y:S01]  /*0840*/  S2R R17, SR_TID.X ;  /* 0x0000000000117919 */ /* 0x000e220000002100 */
[----:B------:R-:W0:Y:S01]  /*0850*/  S2UR UR7, SR_CTAID.X ;  /* 0x00000000000779c3 */ /* 0x000e220000002500 */
[----:B------:R-:W1:Y:S07]  /*0860*/  LDCU UR6, c[0x0][0x390] ;  /* 0x00007200ff0677ac */ /* 0x000e6e0008000800 */
[----:B------:R-:W0:Y:S01]  /*0870*/  LDC R12, c[0x0][0x360] ;  /* 0x0000d800ff0c7b82 */ /* 0x000e220000000800 */
[----:B------:R-:W2:Y:S01]  /*0880*/  @P4 LDG.E.U8.CONSTANT R0, desc[UR4][R2.64+0x2] ;  /* 0x0000020402004981 */ /* 0x000ea2000c1e9100 */
[----:B------:R-:W-:-:S02]  /*0890*/  IMAD.MOV.U32 R10, RZ, RZ, RZ ;  /* 0x000000ffff0a7224 */ /* 0x000fc400078e00ff */
[----:B------:R-:W-:Y:S01]  /*08a0*/  @P4 IMAD.MOV.U32 R10, RZ, RZ, 0x1 ;  /* 0x00000001ff0a4424 */ /* 0x000fe200078e00ff */
[----:B------:R-:W3:Y:S04]  /*08b0*/  @P3 LDG.E.U8.CONSTANT R19, desc[UR4][R8.64+0x2] ;  /* 0x0000020408133981 */ /* 0x000ee8000c1e9100 */
[----:B------:R-:W-:Y:S01]  /*08c0*/  @P0 LOP3.LUT R10, R10, 0x2, RZ, 0xfc, !PT ;  /* 0x000000020a0a0812 */ /* 0x000fe200078efcff */
[----:B------:R-:W4:Y:S01]  /*08d0*/  @P2 LDG.E.U8.CONSTANT R21, desc[UR4][R8.64+0x5] ;  /* 0x0000050408152981 */ /* 0x000f22000c1e9100 */
[----:B-1----:R-:W-:-:S03]  /*08e0*/  ISETP.GT.AND P5, PT, R11, UR6, PT ;  /* 0x000000060b007c0c */ /* 0x002fc6000bfa4270 */
[----:B------:R-:W5:Y:S01]  /*08f0*/  @P1 LDG.E.U8.CONSTANT R3, desc[UR4][R2.64+0x8] ;  /* 0x0000080402031981 */ /* 0x000f62000c1e9100 */
[C---:B------:R-:W-:Y:S02]  /*0900*/  ISETP.LT.OR P4, PT, R11.reuse, 0x1, P5 ;  /* 0x000000010b00780c */ /* 0x040fe40002f81670 */
[----:B------:R-:W-:Y:S01]  /*0910*/  ISETP.GE.AND P5, PT, R11, RZ, PT ;  /* 0x000000ff0b00720c */ /* 0x000fe20003fa6270 */
[----:B------:R-:W4:Y:S01]  /*0920*/  @P6 LDG.E.U8.CONSTANT R23, desc[UR4][R8.64+0x8] ;  /* 0x0000080408176981 */ /* 0x000f22000c1e9100 */
[----:B0-----:R-:W-:-:S04]  /*0930*/  IMAD R12, R12, UR7, R17 ;  /* 0x000000070c0c7c24 */ /* 0x001fc8000f8e0211 */
[----:B------:R-:W-:-:S05]  /*0940*/  VIADD R14, R12, 0x1 ;  /* 0x000000010c0e7836 */ /* 0x000fca0000000000 */
[----:B------:R-:W3:Y:S01]  /*0950*/  @!P4 LDG.E.U8.CONSTANT R11, desc[UR4][R6.64+0x2] ;  /* 0x00000204060bc981 */ /* 0x000ee2000c1e9100 */
[----:B--2---:R-:W-:Y:S01]  /*0960*/  @P0 IMAD R0, R15, 0x2, R0 ;  /* 0x000000020f000824 */ /* 0x004fe200078e0200 */
[----:B------:R-:W-:Y:S02]  /*0970*/  ISETP.GE.AND P0, PT, R14, UR6, PT ;  /* 0x000000060e007c0c */ /* 0x000fe4000bf06270 */
[----:B------:R-:W2:Y:S02]  /*0980*/  @P5 LDG.E.U8.CONSTANT R15, desc[UR4][R6.64+0x5] ;  /* 0x00000504060f5981 */ /* 0x000ea4000c1e9100 */
[----:B------:R-:W-:-:S13]  /*0990*/  ISETP.LT.OR P0, PT, R12, -0x1, P0 ;  /* 0xffffffff0c00780c */ /* 0x000fda0000701670 */
[----:B------:R-:W4:Y:S01]  /*09a0*/  @!P0 LDG.E.U8.CONSTANT R17, desc[UR4][R6.64+0x8] ;  /* 0x0000080406118981 */ /* 0x000f22000c1e9100 */
[----:B-----5:R-:W-:Y:S01]  /*09b0*/  @P1 IADD3 R0, PT, PT, R0, R3, RZ ;  /* 0x0000000300001210 */ /* 0x020fe20007ffe0ff */
[----:B------:R-:W-:-:S04]  /*09c0*/  @P1 VIADD R10, R10, 0x1 ;  /* 0x000000010a0a1836 */ /* 0x000fc80000000000 */
[----:B------:R-:W-:Y:S02]  /*09d0*/  @!P4 VIADD R10, R10, 0x2 ;  /* 0x000000020a0ac836 */ /* 0x000fe40000000000 */
[----:B---3--:R-:W-:Y:S02]  /*09e0*/  @!P4 IMAD R0, R11, 0x2, R0 ;  /* 0x000000020b00c824 */ /* 0x008fe400078e0200 */
[----:B------:R-:W-:Y:S01]  /*09f0*/  @P5 VIADD R10, R10, 0x4 ;  /* 0x000000040a0a5836 */ /* 0x000fe20000000000 */
[----:B------:R0:W-:Y:S03]  /*0a00*/  STG.E.U8 desc[UR4][R4.64+0x1], R13 ;  /* 0x0000010d04007986 */ /* 0x0001e6000c101104 */
[----:B------:R-:W-:-:S04]  /*0a10*/  @!P0 VIADD R10, R10, 0x2 ;  /* 0x000000020a0a8836 */ /* 0x000fc80000000000 */
[----:B------:R-:W-:-:S05]  /*0a20*/  @P3 VIADD R10, R10, 0x1 ;  /* 0x000000010a0a3836 */ /* 0x000fca0000000000 */
[----:B------:R-:W-:-:S05]  /*0a30*/  @P2 IADD3 R10, PT, PT, R10, 0x2, RZ ;  /* 0x000000020a0a2810 */ /* 0x000fca0007ffe0ff */
[----:B------:R-:W-:-:S05]  /*0a40*/  @P6 VIADD R10, R10, 0x1 ;  /* 0x000000010a0a6836 */ /* 0x000fca0000000000 */
[----:B------:R-:W-:Y:S02]  /*0a50*/  LOP3.LUT R14, R10, 0xffff, RZ, 0xc0, !PT ;  /* 0x0000ffff0a0e7812 */ /* 0x000fe400078ec0ff */
[----:B--2---:R-:W-:-:S05]  /*0a60*/  @P5 LEA R0, R15, R0, 0x2 ;  /* 0x000000000f005211 */ /* 0x004fca00078e10ff */
[----:B----4-:R-:W-:-:S04]  /*0a70*/  @!P0 IMAD R0, R17, 0x2, R0 ;  /* 0x0000000211008824 */ /* 0x010fc800078e0200 */
[----:B------:R-:W-:-:S04]  /*0a80*/  @P3 IMAD.IADD R0, R0, 0x1, R19 ;  /* 0x0000000100003824 */ /* 0x000fc800078e0213 */
[----:B------:R-:W-:-:S04]  /*0a90*/  @P2 IMAD R0, R21, 0x2, R0 ;  /* 0x0000000215002824 */ /* 0x000fc800078e0200 */
[----:B------:R-:W-:-:S05]  /*0aa0*/  @P6 IMAD.IADD R0, R0, 0x1, R23 ;  /* 0x0000000100006824 */ /* 0x000fca00078e0217 */
[----:B------:R-:W-:Y:S02]  /*0ab0*/  LOP3.LUT R17, R0, 0xffff, RZ, 0xc0, !PT ;  /* 0x0000ffff00117812 */ /* 0x000fe400078ec0ff */
[----:B0-----:R-:W-:-:S07]  /*0ac0*/  MOV R18, 0xae0 ;  /* 0x00000ae000127802 */ /* 0x001fce0000000f00 */
[----:B------:R-:W-:Y:S05]  /*0ad0*/  CALL.REL.NOINC `($__internal_0_$__cuda_sm20_div_u16) ;  /* 0x0000000000087944 */ /* 0x000fea0003c00000 */
[----:B------:R-:W-:Y:S01]  /*0ae0*/  STG.E.U8 desc[UR4][R4.64+0x2], R13 ;  /* 0x0000020d04007986 */ /* 0x000fe2000c101104 */
[----:B------:R-:W-:Y:S05]  /*0af0*/  EXIT ;  /* 0x000000000000794d */ /* 0x000fea0003800000 */
        .weak           $__internal_0_$__cuda_sm20_div_u16
        .type           $__internal_0_$__cuda_sm20_div_u16,@function
        .size           $__internal_0_$__cuda_sm20_div_u16,(.L_x_1 - $__internal_0_$__cuda_sm20_div_u16)
$__internal_0_$__cuda_sm20_div_u16:
[----:B------:R-:W0:Y:S01]  /*0b00*/  I2F.U16 R12, R14 ;  /* 0x0000000e000c7306 */ /* 0x000e220000101000 */
[----:B------:R-:W-:Y:S02]  /*0b10*/  IMAD.MOV.U32 R13, RZ, RZ, 0x4b800000 ;  /* 0x4b800000ff0d7424 */ /* 0x000fe400078e00ff */
[----:B------:R-:W-:Y:S01]  /*0b20*/  IMAD.MOV.U32 R15, RZ, RZ, 0x0 ;  /* 0x00000000ff0f7424 */ /* 0x000fe200078e00ff */
[----:B0-----:R-:W-:-:S04]  /*0b30*/  FSETP.GEU.AND P5, PT, |R12|, 1.175494350822287508e-38, PT ;  /* 0x008000000c00780b */ /* 0x001fc80003fae200 */
[----:B------:R-:W-:Y:S02]  /*0b40*/  FSEL R13, R13, 1, !P5 ;  /* 0x3f8000000d0d7808 */ /* 0x000fe40006800000 */
[----:B------:R-:W-:-:S04]  /*0b50*/  FSETP.GT.AND P5, PT, |R12|, 8.50705917302346158658e+37, PT ;  /* 0x7e8000000c00780b */ /* 0x000fc80003fa4200 */
[----:B------:R-:W-:Y:S02]  /*0b60*/  FSEL R13, R13, 0.25, !P5 ;  /* 0x3e8000000d0d7808 */ /* 0x000fe40006800000 */
[----:B------:R-:W-:Y:S01]  /*0b70*/  ISETP.NE.U32.AND P5, PT, R14, RZ, PT ;  /* 0x000000ff0e00720c */ /* 0x000fe20003fa5070 */
[----:B------:R-:W-:Y:S02]  /*0b80*/  IMAD.MOV.U32 R14, RZ, RZ, R18 ;  /* 0x000000ffff0e7224 */ /* 0x000fe400078e0012 */
[----:B------:R-:W-:Y:S02]  /*0b90*/  FMUL R16, R12, R13 ;  /* 0x0000000d0c107220 */ /* 0x000fe40000400000 */
[----:B------:R-:W-:Y:S08]  /*0ba0*/  I2F.U16.RZ R12, R17 ;  /* 0x00000011000c7306 */ /* 0x000ff0000010d000 */
[----:B------:R-:W0:Y:S02]  /*0bb0*/  MUFU.RCP R16, R16 ;  /* 0x0000001000107308 */ /* 0x000e240000001000 */
[----:B0-----:R-:W-:-:S05]  /*0bc0*/  FMUL R13, R13, R16 ;  /* 0x000000100d0d7220 */ /* 0x001fca0000400000 */
[----:B------:R-:W-:-:S05]  /*0bd0*/  IADD3 R13, PT, PT, R13, 0x2, RZ ;  /* 0x000000020d0d7810 */ /* 0x000fca0007ffe0ff */
[----:B------:R-:W-:-:S06]  /*0be0*/  FMUL.RZ R12, R12, R13 ;  /* 0x0000000d0c0c7220 */ /* 0x000fcc000040c000 */
[----:B------:R-:W0:Y:S02]  /*0bf0*/  F2I.U32.TRUNC.NTZ R12, R12 ;  /* 0x0000000c000c7305 */ /* 0x000e24000020f000 */
[----:B0-----:R-:W-:Y:S01]  /*0c00*/  LOP3.LUT R13, R12, 0xffff, RZ, 0xc0, !PT ;  /* 0x0000ffff0c0d7812 */ /* 0x001fe200078ec0ff */
[----:B------:R-:W-:Y:S01]  /*0c10*/  @!P5 IMAD.MOV.U32 R13, RZ, RZ, -0x1 ;  /* 0xffffffffff0dd424 */ /* 0x000fe200078e00ff */
[----:B------:R-:W-:Y:S06]  /*0c20*/  RET.REL.NODEC R14 `(_Z6d_blurPKhPhii) ;  /* 0xfffffff00ef47950 */ /* 0x000fec0003c3ffff */
.L_x_0:
[----:B------:R-:W-:-:S00]  /*0c30*/  BRA `(.L_x_0) ;  /* 0xfffffffc00fc7947 */ /* 0x000fc0000383ffff */
[----:B------:R-:W-:-:S00]  /*0c40*/  NOP ;  /* 0x0000000000007918 */ /* 0x000fc00000000000 */
        /* <DEDUP_REMOVED lines=11> */
.L_x_1:


//--------------------- .nv.shared.reserved.0     --------------------------
	.section	.nv.shared.reserved.0,"aw",@nobits
	.weak		__nv_reservedSMEM_offset_0_alias
	.size		__nv_reservedSMEM_offset_0_alias, 0, 64
	.other		__nv_reservedSMEM_offset_0_alias,@"STO_CUDA_RESERVED_SHARED STV_DEFAULT"
__nv_reservedSMEM_offset_0_alias:
	.zero		0
	.zero		64


//--------------------- .nv.constant0._Z6d_blurPKhPhii --------------------------
	.section	.nv.constant0._Z6d_blurPKhPhii,"a",@progbits
	.sectionflags	@""
	.align	4
.nv.constant0._Z6d_blurPKhPhii:
	.zero		920


//--------------------- SYMBOLS --------------------------

	.type		.nv.reservedSmem.offset0,@object
	.size		.nv.reservedSmem.offset0,0x4
